//
// Generated by NVIDIA NVVM Compiler
//
// Compiler Build ID: CL-36424714
// Cuda compilation tools, release 13.0, V13.0.88
// Based on NVVM 20.0.0
//

.version 9.0
.target sm_100
.address_size 64

	// .globl	_Z17tiledMatMulKernelPKfS0_Pfii
.extern .shared .align 16 .b8 shared[];

.visible .entry _Z17tiledMatMulKernelPKfS0_Pfii(
	.param .u64 .ptr .align 1 _Z17tiledMatMulKernelPKfS0_Pfii_param_0,
	.param .u64 .ptr .align 1 _Z17tiledMatMulKernelPKfS0_Pfii_param_1,
	.param .u64 .ptr .align 1 _Z17tiledMatMulKernelPKfS0_Pfii_param_2,
	.param .u32 _Z17tiledMatMulKernelPKfS0_Pfii_param_3,
	.param .u32 _Z17tiledMatMulKernelPKfS0_Pfii_param_4
)
{
	.reg .pred 	%p<14>;
	.reg .b32 	%r<104>;
	.reg .b32 	%f<79>;
	.reg .b64 	%rd<14>;

	ld.param.u64 	%rd3, [_Z17tiledMatMulKernelPKfS0_Pfii_param_0];
	ld.param.u64 	%rd4, [_Z17tiledMatMulKernelPKfS0_Pfii_param_1];
	ld.param.u32 	%r34, [_Z17tiledMatMulKernelPKfS0_Pfii_param_3];
	ld.param.u32 	%r35, [_Z17tiledMatMulKernelPKfS0_Pfii_param_4];
	mov.u32 	%r36, %ctaid.y;
	mov.u32 	%r1, %tid.y;
	mad.lo.s32 	%r2, %r35, %r36, %r1;
	mov.u32 	%r37, %ctaid.x;
	mov.u32 	%r3, %tid.x;
	mad.lo.s32 	%r4, %r35, %r37, %r3;
	add.s32 	%r38, %r34, %r35;
	add.s32 	%r39, %r38, -1;
	div.s32 	%r5, %r39, %r35;
	setp.lt.s32 	%p1, %r5, 1;
	mov.f32 	%f77, 0f00000000;
	@%p1 bra 	$L__BB0_19;
	mul.lo.s32 	%r41, %r35, %r35;
	shl.b32 	%r42, %r41, 2;
	mov.u32 	%r43, shared;
	add.s32 	%r6, %r43, %r42;
	mul.lo.s32 	%r7, %r35, %r1;
	mul.lo.s32 	%r8, %r2, %r34;
	and.b32  	%r9, %r35, 7;
	and.b32  	%r10, %r35, 3;
	and.b32  	%r11, %r35, 2147483640;
	and.b32  	%r12, %r35, 1;
	neg.s32 	%r13, %r11;
	shl.b32 	%r44, %r3, 2;
	add.s32 	%r45, %r42, %r44;
	add.s32 	%r14, %r43, %r45;
	shl.b32 	%r15, %r35, 5;
	shl.b32 	%r16, %r35, 2;
	cvta.to.global.u64 	%rd1, %rd3;
	cvta.to.global.u64 	%rd2, %rd4;
	mov.f32 	%f77, 0f00000000;
	mov.b32 	%r97, 0;
$L__BB0_2:
	mul.lo.s32 	%r18, %r97, %r35;
	add.s32 	%r46, %r18, %r3;
	max.s32 	%r47, %r2, %r46;
	setp.ge.s32 	%p2, %r47, %r34;
	mov.f32 	%f68, 0f00000000;
	@%p2 bra 	$L__BB0_4;
	add.s32 	%r48, %r46, %r8;
	mul.wide.s32 	%rd6, %r48, 4;
	add.s64 	%rd7, %rd1, %rd6;
	ld.global.f32 	%f68, [%rd7];
$L__BB0_4:
	add.s32 	%r49, %r7, %r3;
	shl.b32 	%r50, %r49, 2;
	add.s32 	%r52, %r43, %r50;
	st.shared.f32 	[%r52], %f68;
	add.s32 	%r20, %r18, %r1;
	mov.f32 	%f69, 0f00000000;
	max.s32 	%r53, %r4, %r20;
	setp.ge.s32 	%p3, %r53, %r34;
	@%p3 bra 	$L__BB0_6;
	mad.lo.s32 	%r54, %r20, %r34, %r4;
	mul.wide.s32 	%rd8, %r54, 4;
	add.s64 	%rd9, %rd2, %rd8;
	ld.global.f32 	%f69, [%rd9];
$L__BB0_6:
	setp.lt.s32 	%p4, %r35, 1;
	add.s32 	%r57, %r6, %r50;
	st.shared.f32 	[%r57], %f69;
	bar.sync 	0;
	@%p4 bra 	$L__BB0_18;
	setp.lt.u32 	%p5, %r35, 8;
	mov.b32 	%r102, 0;
	@%p5 bra 	$L__BB0_10;
	shl.b32 	%r59, %r7, 2;
	add.s32 	%r61, %r59, %r43;
	add.s32 	%r98, %r61, 16;
	mov.u32 	%r99, %r14;
	mov.u32 	%r100, %r13;
$L__BB0_9:
	.pragma "nounroll";
	ld.shared.f32 	%f24, [%r98+-16];
	ld.shared.f32 	%f25, [%r99];
	fma.rn.f32 	%f26, %f24, %f25, %f77;
	ld.shared.f32 	%f27, [%r98+-12];
	add.s32 	%r62, %r99, %r16;
	ld.shared.f32 	%f28, [%r62];
	fma.rn.f32 	%f29, %f27, %f28, %f26;
	ld.shared.f32 	%f30, [%r98+-8];
	add.s32 	%r63, %r62, %r16;
	ld.shared.f32 	%f31, [%r63];
	fma.rn.f32 	%f32, %f30, %f31, %f29;
	ld.shared.f32 	%f33, [%r98+-4];
	add.s32 	%r64, %r63, %r16;
	ld.shared.f32 	%f34, [%r64];
	fma.rn.f32 	%f35, %f33, %f34, %f32;
	ld.shared.f32 	%f36, [%r98];
	add.s32 	%r65, %r64, %r16;
	ld.shared.f32 	%f37, [%r65];
	fma.rn.f32 	%f38, %f36, %f37, %f35;
	ld.shared.f32 	%f39, [%r98+4];
	add.s32 	%r66, %r65, %r16;
	ld.shared.f32 	%f40, [%r66];
	fma.rn.f32 	%f41, %f39, %f40, %f38;
	ld.shared.f32 	%f42, [%r98+8];
	add.s32 	%r67, %r66, %r16;
	ld.shared.f32 	%f43, [%r67];
	fma.rn.f32 	%f44, %f42, %f43, %f41;
	ld.shared.f32 	%f45, [%r98+12];
	add.s32 	%r68, %r67, %r16;
	ld.shared.f32 	%f46, [%r68];
	fma.rn.f32 	%f77, %f45, %f46, %f44;
	add.s32 	%r100, %r100, 8;
	add.s32 	%r99, %r99, %r15;
	add.s32 	%r98, %r98, 32;
	setp.ne.s32 	%p6, %r100, 0;
	mov.u32 	%r102, %r11;
	@%p6 bra 	$L__BB0_9;
$L__BB0_10:
	setp.eq.s32 	%p7, %r9, 0;
	@%p7 bra 	$L__BB0_18;
	add.s32 	%r69, %r9, -1;
	setp.lt.u32 	%p8, %r69, 3;
	@%p8 bra 	$L__BB0_13;
	add.s32 	%r70, %r102, %r7;
	shl.b32 	%r71, %r70, 2;
	add.s32 	%r73, %r43, %r71;
	ld.shared.f32 	%f48, [%r73];
	mad.lo.s32 	%r74, %r102, %r35, %r3;
	shl.b32 	%r75, %r74, 2;
	add.s32 	%r76, %r6, %r75;
	ld.shared.f32 	%f49, [%r76];
	fma.rn.f32 	%f50, %f48, %f49, %f77;
	ld.shared.f32 	%f51, [%r73+4];
	add.s32 	%r77, %r76, %r16;
	ld.shared.f32 	%f52, [%r77];
	fma.rn.f32 	%f53, %f51, %f52, %f50;
	ld.shared.f32 	%f54, [%r73+8];
	add.s32 	%r78, %r77, %r16;
	ld.shared.f32 	%f55, [%r78];
	fma.rn.f32 	%f56, %f54, %f55, %f53;
	ld.shared.f32 	%f57, [%r73+12];
	add.s32 	%r79, %r78, %r16;
	ld.shared.f32 	%f58, [%r79];
	fma.rn.f32 	%f77, %f57, %f58, %f56;
	add.s32 	%r102, %r102, 4;
$L__BB0_13:
	setp.eq.s32 	%p9, %r10, 0;
	@%p9 bra 	$L__BB0_18;
	setp.eq.s32 	%p10, %r10, 1;
	@%p10 bra 	$L__BB0_16;
	add.s32 	%r80, %r102, %r7;
	shl.b32 	%r81, %r80, 2;
	add.s32 	%r83, %r43, %r81;
	ld.shared.f32 	%f60, [%r83];
	mad.lo.s32 	%r84, %r102, %r35, %r3;
	shl.b32 	%r85, %r84, 2;
	add.s32 	%r86, %r6, %r85;
	ld.shared.f32 	%f61, [%r86];
	fma.rn.f32 	%f62, %f60, %f61, %f77;
	ld.shared.f32 	%f63, [%r83+4];
	add.s32 	%r87, %r86, %r16;
	ld.shared.f32 	%f64, [%r87];
	fma.rn.f32 	%f77, %f63, %f64, %f62;
	add.s32 	%r102, %r102, 2;
$L__BB0_16:
	setp.eq.s32 	%p11, %r12, 0;
	@%p11 bra 	$L__BB0_18;
	add.s32 	%r88, %r102, %r7;
	shl.b32 	%r89, %r88, 2;
	add.s32 	%r91, %r43, %r89;
	ld.shared.f32 	%f65, [%r91];
	mad.lo.s32 	%r92, %r102, %r35, %r3;
	shl.b32 	%r93, %r92, 2;
	add.s32 	%r94, %r6, %r93;
	ld.shared.f32 	%f66, [%r94];
	fma.rn.f32 	%f77, %f65, %f66, %f77;
$L__BB0_18:
	bar.sync 	0;
	add.s32 	%r97, %r97, 1;
	setp.ne.s32 	%p12, %r97, %r5;
	@%p12 bra 	$L__BB0_2;
$L__BB0_19:
	max.s32 	%r95, %r2, %r4;
	setp.ge.s32 	%p13, %r95, %r34;
	@%p13 bra 	$L__BB0_21;
	ld.param.u64 	%rd13, [_Z17tiledMatMulKernelPKfS0_Pfii_param_2];
	mad.lo.s32 	%r96, %r2, %r34, %r4;
	cvta.to.global.u64 	%rd10, %rd13;
	mul.wide.s32 	%rd11, %r96, 4;
	add.s64 	%rd12, %rd10, %rd11;
	st.global.f32 	[%rd12], %f77;
$L__BB0_21:
	ret;

}


// ===== COMPILED SASS (sm_100) =====

	.target	sm_100

	.elftype	@"ET_EXEC"


//--------------------- .note.nv.tkinfo           --------------------------
	.section	.note.nv.tkinfo,"",@"SHT_NOTE"
	.sectionflags	@"SHF_NOTE_NV_TKINFO"
	.tkinfo
        /*0018*/ 	.word	0x00000002
        /*0030*/ 	.string	""
        /*0030*/ 	.string	"ptxas"
        /*0030*/ 	.string	"Cuda compilation tools, release 13.0, V13.0.88"
        /*0030*/ 	.string	"Build cuda_13.0.r13.0/compiler.36424714_0"
        /*0030*/ 	.string	"-arch sm_100 -m 64 "



//--------------------- .note.nv.cuinfo           --------------------------
	.section	.note.nv.cuinfo,"",@"SHT_NOTE"
	.sectionflags	@"SHF_NOTE_NV_CUINFO"
        /*0018*/ 	.short	0x0002
        /*001a*/ 	.short	0x0064
        /*001c*/ 	.short	0x0082
	.zero		2


//--------------------- .nv.info                  --------------------------
	.section	.nv.info,"",@"SHT_CUDA_INFO"
	.align	4


	//----- nvinfo : EIATTR_REGCOUNT
	.align		4
        /*0000*/ 	.byte	0x04, 0x2f
        /*0002*/ 	.short	(.L_1 - .L_0)
	.align		4
.L_0:
        /*0004*/ 	.word	index@(_Z17tiledMatMulKernelPKfS0_Pfii)
        /*0008*/ 	.word	0x0000001f


	//----- nvinfo : EIATTR_FRAME_SIZE
	.align		4
.L_1:
        /*000c*/ 	.byte	0x04, 0x11
        /*000e*/ 	.short	(.L_3 - .L_2)
	.align		4
.L_2:
        /*0010*/ 	.word	index@(_Z17tiledMatMulKernelPKfS0_Pfii)
        /*0014*/ 	.word	0x00000000


	//----- nvinfo : EIATTR_MIN_STACK_SIZE
	.align		4
.L_3:
        /*0018*/ 	.byte	0x04, 0x12
        /*001a*/ 	.short	(.L_5 - .L_4)
	.align		4
.L_4:
        /*001c*/ 	.word	index@(_Z17tiledMatMulKernelPKfS0_Pfii)
        /*0020*/ 	.word	0x00000000
.L_5:


//--------------------- .nv.compat                --------------------------
	.section	.nv.compat,"",@"SHT_CUDA_COMPAT_INFO"
	.align	4
        /*0000*/ 	.byte	0x02, 0x09, 0x00, 0x00, 0x02, 0x02, 0x01, 0x00, 0x02, 0x05, 0x05, 0x00, 0x03, 0x07, 0x01, 0x01
        /*0010*/ 	.byte	0x02, 0x03, 0x00, 0x00, 0x02, 0x06, 0x01, 0x00, 0x04, 0x0b, 0x08, 0x00, 0x09, 0x00, 0x00, 0x00
        /*0020*/ 	.byte	0x00, 0x00, 0x00, 0x00


//--------------------- .nv.info._Z17tiledMatMulKernelPKfS0_Pfii --------------------------
	.section	.nv.info._Z17tiledMatMulKernelPKfS0_Pfii,"",@"SHT_CUDA_INFO"
	.sectionflags	@""
	.align	4


	//----- nvinfo : EIATTR_CUDA_API_VERSION
	.align		4
        /*0000*/ 	.byte	0x04, 0x37
        /*0002*/ 	.short	(.L_7 - .L_6)
.L_6:
        /*0004*/ 	.word	0x00000082


	//----- nvinfo : EIATTR_KPARAM_INFO
	.align		4
.L_7:
        /*0008*/ 	.byte	0x04, 0x17
        /*000a*/ 	.short	(.L_9 - .L_8)
.L_8:
        /*000c*/ 	.word	0x00000000
        /*0010*/ 	.short	0x0004
        /*0012*/ 	.short	0x001c
        /*0014*/ 	.byte	0x00, 0xf0, 0x11, 0x00


	//----- nvinfo : EIATTR_KPARAM_INFO
	.align		4
.L_9:
        /*0018*/ 	.byte	0x04, 0x17
        /*001a*/ 	.short	(.L_11 - .L_10)
.L_10:
        /*001c*/ 	.word	0x00000000
        /*0020*/ 	.short	0x0003
        /*0022*/ 	.short	0x0018
        /*0024*/ 	.byte	0x00, 0xf0, 0x11, 0x00


	//----- nvinfo : EIATTR_KPARAM_INFO
	.align		4
.L_11:
        /*0028*/ 	.byte	0x04, 0x17
        /*002a*/ 	.short	(.L_13 - .L_12)
.L_12:
        /*002c*/ 	.word	0x00000000
        /*0030*/ 	.short	0x0002
        /*0032*/ 	.short	0x0010
        /*0034*/ 	.byte	0x00, 0xf5, 0x21, 0x00


	//----- nvinfo : EIATTR_KPARAM_INFO
	.align		4
.L_13:
        /*0038*/ 	.byte	0x04, 0x17
        /*003a*/ 	.short	(.L_15 - .L_14)
.L_14:
        /*003c*/ 	.word	0x00000000
        /*0040*/ 	.short	0x0001
        /*0042*/ 	.short	0x0008
        /*0044*/ 	.byte	0x00, 0xf5, 0x21, 0x00


	//----- nvinfo : EIATTR_KPARAM_INFO
	.align		4
.L_15:
        /*0048*/ 	.byte	0x04, 0x17
        /*004a*/ 	.short	(.L_17 - .L_16)
.L_16:
        /*004c*/ 	.word	0x00000000
        /*0050*/ 	.short	0x0000
        /*0052*/ 	.short	0x0000
        /*0054*/ 	.byte	0x00, 0xf5, 0x21, 0x00


	//----- nvinfo : EIATTR_SPARSE_MMA_MASK
	.align		4
.L_17:
        /*0058*/ 	.byte	0x03, 0x50
        /*005a*/ 	.short	0x0000


	//----- nvinfo : EIATTR_MAXREG_COUNT
	.align		4
        /*005c*/ 	.byte	0x03, 0x1b
        /*005e*/ 	.short	0x00ff


	//----- nvinfo : EIATTR_NUM_BARRIERS
	.align		4
        /*0060*/ 	.byte	0x02, 0x4c
        /*0062*/ 	.byte	0x01
	.zero		1


	//----- nvinfo : EIATTR_MERCURY_ISA_VERSION
	.align		4
        /*0064*/ 	.byte	0x03, 0x5f
        /*0066*/ 	.short	0x0101


	//----- nvinfo : EIATTR_VRC_CTA_INIT_COUNT
	.align		4
        /*0068*/ 	.byte	0x02, 0x4a
	.zero		1
	.zero		1


	//----- nvinfo : EIATTR_EXIT_INSTR_OFFSETS
	.align		4
        /*006c*/ 	.byte	0x04, 0x1c
        /*006e*/ 	.short	(.L_19 - .L_18)


	//   ....[0]....
.L_18:
        /*0070*/ 	.word	0x00000b10


	//   ....[1]....
        /*0074*/ 	.word	0x00000b60


	//----- nvinfo : EIATTR_CBANK_PARAM_SIZE
	.align		4
.L_19:
        /*0078*/ 	.byte	0x03, 0x19
        /*007a*/ 	.short	0x0020


	//----- nvinfo : EIATTR_PARAM_CBANK
	.align		4
        /*007c*/ 	.byte	0x04, 0x0a
        /*007e*/ 	.short	(.L_21 - .L_20)
	.align		4
.L_20:
        /*0080*/ 	.word	index@(.nv.constant0._Z17tiledMatMulKernelPKfS0_Pfii)
        /*0084*/ 	.short	0x0380
        /*0086*/ 	.short	0x0020


	//----- nvinfo : EIATTR_SW_WAR
	.align		4
.L_21:
        /*0088*/ 	.byte	0x04, 0x36
        /*008a*/ 	.short	(.L_23 - .L_22)
.L_22:
        /*008c*/ 	.word	0x00000008
.L_23:


//--------------------- .nv.callgraph             --------------------------
	.section	.nv.callgraph,"",@"SHT_CUDA_CALLGRAPH"
	.align	4
	.sectionentsize	8
	.align		4
        /*0000*/ 	.word	0x00000000
	.align		4
        /*0004*/ 	.word	0xffffffff
	.align		4
        /*0008*/ 	.word	0x00000000
	.align		4
        /*000c*/ 	.word	0xfffffffe
	.align		4
        /*0010*/ 	.word	0x00000000
	.align		4
        /*0014*/ 	.word	0xfffffffd
	.align		4
        /*0018*/ 	.word	0x00000000
	.align		4
        /*001c*/ 	.word	0xfffffffc


//--------------------- .text._Z17tiledMatMulKernelPKfS0_Pfii --------------------------
	.section	.text._Z17tiledMatMulKernelPKfS0_Pfii,"ax",@progbits
	.align	128
        .global         _Z17tiledMatMulKernelPKfS0_Pfii
        .type           _Z17tiledMatMulKernelPKfS0_Pfii,@function
        .size           _Z17tiledMatMulKernelPKfS0_Pfii,(.L_x_8 - _Z17tiledMatMulKernelPKfS0_Pfii)
        .other          _Z17tiledMatMulKernelPKfS0_Pfii,@"STO_CUDA_ENTRY STV_DEFAULT"
_Z17tiledMatMulKernelPKfS0_Pfii:
.text._Z17tiledMatMulKernelPKfS0_Pfii:
[----:B------:R-:W-:Y:S08]  /*0000*/  LDC R1, c[0x0][0x37c] ;  /* 0x0000df00ff017b82 */ /* 0x000ff00000000800 */
[----:B------:R-:W0:Y:S01]  /*0010*/  LDC.64 R2, c[0x0][0x398] ;  /* 0x0000e600ff027b82 */ /* 0x000e220000000a00 */
[----:B------:R-:W1:Y:S01]  /*0020*/  LDCU.64 UR6, c[0x0][0x358] ;  /* 0x00006b00ff0677ac */ /* 0x000e620008000a00 */
[----:B------:R-:W-:-:S06]  /*0030*/  MOV R18, RZ ;  /* 0x000000ff00127202 */ /* 0x000fcc0000000f00 */
[----:B------:R-:W-:Y:S08]  /*0040*/  S2UR UR4, SR_CTAID.Y ;  /* 0x00000000000479c3 */ /* 0x000ff00000002600 */
[----:B------:R-:W2:Y:S01]  /*0050*/  S2UR UR5, SR_CTAID.X ;  /* 0x00000000000579c3 */ /* 0x000ea20000002500 */
[----:B0-----:R-:W-:Y:S02]  /*0060*/  IABS R11, R3 ;  /* 0x00000003000b7213 */ /* 0x001fe40000000000 */
[----:B------:R-:W-:-:S02]  /*0070*/  IADD3 R0, PT, PT, R3, R2, RZ ;  /* 0x0000000203007210 */ /* 0x000fc40007ffe0ff */
[----:B------:R-:W0:Y:S03]  /*0080*/  I2F.RP R7, R11 ;  /* 0x0000000b00077306 */ /* 0x000e260000209400 */
[----:B------:R-:W-:-:S05]  /*0090*/  VIADD R6, R0, 0xffffffff ;  /* 0xffffffff00067836 */ /* 0x000fca0000000000 */
[----:B------:R-:W-:Y:S02]  /*00a0*/  IABS R0, R6 ;  /* 0x0000000600007213 */ /* 0x000fe40000000000 */
[----:B------:R-:W-:-:S04]  /*00b0*/  LOP3.LUT R6, R6, R3, RZ, 0x3c, !PT ;  /* 0x0000000306067212 */ /* 0x000fc800078e3cff */
[----:B------:R-:W-:Y:S01]  /*00c0*/  ISETP.GE.AND P1, PT, R6, RZ, PT ;  /* 0x000000ff0600720c */ /* 0x000fe20003f26270 */
[----:B0-----:R-:W0:Y:S02]  /*00d0*/  MUFU.RCP R7, R7 ;  /* 0x0000000700077308 */ /* 0x001e240000001000 */
[----:B0-----:R-:W-:-:S06]  /*00e0*/  IADD3 R4, PT, PT, R7, 0xffffffe, RZ ;  /* 0x0ffffffe07047810 */ /* 0x001fcc0007ffe0ff */
[----:B------:R0:W3:Y:S02]  /*00f0*/  F2I.FTZ.U32.TRUNC.NTZ R5, R4 ;  /* 0x0000000400057305 */ /* 0x0000e4000021f000 */
[----:B0-----:R-:W-:Y:S02]  /*0100*/  HFMA2 R4, -RZ, RZ, 0, 0 ;  /* 0x00000000ff047431 */ /* 0x001fe400000001ff */
[----:B---3--:R-:W-:-:S04]  /*0110*/  IMAD.MOV R8, RZ, RZ, -R5 ;  /* 0x000000ffff087224 */ /* 0x008fc800078e0a05 */
[----:B------:R-:W-:Y:S02]  /*0120*/  IMAD R9, R8, R11, RZ ;  /* 0x0000000b08097224 */ /* 0x000fe400078e02ff */
[----:B------:R-:W2:Y:S02]  /*0130*/  S2R R8, SR_TID.X ;  /* 0x0000000000087919 */ /* 0x000ea40000002100 */
[----:B------:R-:W-:-:S06]  /*0140*/  IMAD.HI.U32 R5, R5, R9, R4 ;  /* 0x0000000905057227 */ /* 0x000fcc00078e0004 */
[----:B------:R-:W-:-:S04]  /*0150*/  IMAD.HI.U32 R9, R5, R0, RZ ;  /* 0x0000000005097227 */ /* 0x000fc800078e00ff */
[----:B------:R-:W-:-:S04]  /*0160*/  IMAD.MOV R4, RZ, RZ, -R9 ;  /* 0x000000ffff047224 */ /* 0x000fc800078e0a09 */
[----:B------:R-:W-:-:S05]  /*0170*/  IMAD R0, R11, R4, R0 ;  /* 0x000000040b007224 */ /* 0x000fca00078e0200 */
[----:B------:R-:W-:Y:S01]  /*0180*/  ISETP.GT.U32.AND P2, PT, R11, R0, PT ;  /* 0x000000000b00720c */ /* 0x000fe20003f44070 */
[----:B--2---:R-:W-:-:S12]  /*0190*/  IMAD R10, R3, UR5, R8 ;  /* 0x00000005030a7c24 */ /* 0x004fd8000f8e0208 */
[-C--:B------:R-:W-:Y:S01]  /*01a0*/  @!P2 IADD3 R0, PT, PT, R0, -R11.reuse, RZ ;  /* 0x8000000b0000a210 */ /* 0x080fe20007ffe0ff */
[----:B------:R-:W-:Y:S01]  /*01b0*/  @!P2 VIADD R9, R9, 0x1 ;  /* 0x000000010909a836 */ /* 0x000fe20000000000 */
[----:B------:R-:W-:Y:S02]  /*01c0*/  ISETP.NE.AND P2, PT, R3, RZ, PT ;  /* 0x000000ff0300720c */ /* 0x000fe40003f45270 */
[----:B------:R-:W-:Y:S02]  /*01d0*/  ISETP.GE.U32.AND P0, PT, R0, R11, PT ;  /* 0x0000000b0000720c */ /* 0x000fe40003f06070 */
[----:B------:R-:W0:Y:S11]  /*01e0*/  S2R R0, SR_TID.Y ;  /* 0x0000000000007919 */ /* 0x000e360000002200 */
[----:B------:R-:W-:-:S05]  /*01f0*/  @P0 IADD3 R9, PT, PT, R9, 0x1, RZ ;  /* 0x0000000109090810 */ /* 0x000fca0007ffe0ff */
[----:B------:R-:W-:Y:S01]  /*0200*/  @!P1 IMAD.MOV R9, RZ, RZ, -R9 ;  /* 0x000000ffff099224 */ /* 0x000fe200078e0a09 */
[----:B------:R-:W-:-:S04]  /*0210*/  @!P2 LOP3.LUT R9, RZ, R3, RZ, 0x33, !PT ;  /* 0x00000003ff09a212 */ /* 0x000fc800078e33ff */
[----:B------:R-:W-:Y:S01]  /*0220*/  ISETP.GE.AND P0, PT, R9, 0x1, PT ;  /* 0x000000010900780c */ /* 0x000fe20003f06270 */
[----:B0-----:R-:W-:-:S12]  /*0230*/  IMAD R11, R3, UR4, R0 ;  /* 0x00000004030b7c24 */ /* 0x001fd8000f8e0200 */
[----:B-1----:R-:W-:Y:S05]  /*0240*/  @!P0 BRA `(.L_x_0) ;  /* 0x0000000800288947 */ /* 0x002fea0003800000 */
[----:B------:R-:W0:Y:S01]  /*0250*/  S2UR UR5, SR_CgaCtaId ;  /* 0x00000000000579c3 */ /* 0x000e220000008800 */
[CC--:B------:R-:W-:Y:S01]  /*0260*/  IMAD R2, R3.reuse, R3.reuse, RZ ;  /* 0x0000000303027224 */ /* 0x0c0fe200078e02ff */
[----:B------:R-:W-:Y:S01]  /*0270*/  UMOV UR4, 0x400 ;  /* 0x0000040000047882 */ /* 0x000fe20000000000 */
[C---:B------:R-:W-:Y:S01]  /*0280*/  LOP3.LUT R12, R3.reuse, 0x7ffffff8, RZ, 0xc0, !PT ;  /* 0x7ffffff8030c7812 */ /* 0x040fe200078ec0ff */
[----:B------:R-:W-:Y:S01]  /*0290*/  IMAD R13, R0, R3, RZ ;  /* 0x00000003000d7224 */ /* 0x000fe200078e02ff */
[C---:B------:R-:W-:Y:S01]  /*02a0*/  LOP3.LUT R20, R3.reuse, 0x7, RZ, 0xc0, !PT ;  /* 0x0000000703147812 */ /* 0x040fe200078ec0ff */
[----:B------:R-:W-:Y:S01]  /*02b0*/  IMAD.SHL.U32 R5, R2, 0x4, RZ ;  /* 0x0000000402057824 */ /* 0x000fe200078e00ff */
[----:B------:R-:W-:Y:S01]  /*02c0*/  LOP3.LUT R14, R3, 0x3, RZ, 0xc0, !PT ;  /* 0x00000003030e7812 */ /* 0x000fe200078ec0ff */
[----:B------:R-:W-:Y:S01]  /*02d0*/  IMAD.MOV.U32 R18, RZ, RZ, RZ ;  /* 0x000000ffff127224 */ /* 0x000fe200078e00ff */
[----:B------:R-:W-:Y:S02]  /*02e0*/  IADD3 R15, PT, PT, -R12, RZ, RZ ;  /* 0x000000ff0c0f7210 */ /* 0x000fe40007ffe1ff */
[----:B------:R-:W-:Y:S01]  /*02f0*/  LEA R17, R8, R5, 0x2 ;  /* 0x0000000508117211 */ /* 0x000fe200078e10ff */
[----:B0-----:R-:W-:-:S03]  /*0300*/  ULEA UR5, UR5, UR4, 0x18 ;  /* 0x0000000405057291 */ /* 0x001fc6000f8ec0ff */
[----:B------:R-:W-:-:S03]  /*0310*/  UMOV UR4, URZ ;  /* 0x000000ff00047c82 */ /* 0x000fc60008000000 */
[----:B------:R-:W-:Y:S01]  /*0320*/  VIADD R16, R5, UR5 ;  /* 0x0000000505107c36 */ /* 0x000fe20008000000 */
[----:B------:R-:W-:-:S07]  /*0330*/  IADD3 R17, PT, PT, R17, UR5, RZ ;  /* 0x0000000511117c10 */ /* 0x000fce000fffe0ff */
.L_x_6:
[----:B0-----:R-:W0:Y:S01]  /*0340*/  LDC.64 R2, c[0x0][0x398] ;  /* 0x0000e600ff027b82 */ /* 0x001e220000000a00 */
[----:B------:R-:W-:Y:S02]  /*0350*/  HFMA2 R23, -RZ, RZ, 0, 0 ;  /* 0x00000000ff177431 */ /* 0x000fe400000001ff */
[C---:B0-----:R-:W-:Y:S02]  /*0360*/  IMAD R22, R3.reuse, UR4, R8 ;  /* 0x0000000403167c24 */ /* 0x041fe4000f8e0208 */
[----:B------:R-:W-:-:S03]  /*0370*/  IMAD R21, R3, UR4, R0 ;  /* 0x0000000403157c24 */ /* 0x000fc6000f8e0200 */
[----:B------:R-:W-:Y:S02]  /*0380*/  VIMNMX R5, PT, PT, R11, R22, !PT ;  /* 0x000000160b057248 */ /* 0x000fe40007fe0100 */
[----:B------:R-:W-:Y:S02]  /*0390*/  VIMNMX R7, PT, PT, R10, R21, !PT ;  /* 0x000000150a077248 */ /* 0x000fe40007fe0100 */
[-C--:B------:R-:W-:Y:S02]  /*03a0*/  ISETP.GE.AND P0, PT, R5, R2.reuse, PT ;  /* 0x000000020500720c */ /* 0x080fe40003f06270 */
[----:B------:R-:W-:-:S11]  /*03b0*/  ISETP.GE.AND P1, PT, R7, R2, PT ;  /* 0x000000020700720c */ /* 0x000fd60003f26270 */
[----:B------:R-:W0:Y:S01]  /*03c0*/  @!P0 LDC.64 R6, c[0x0][0x380] ;  /* 0x0000e000ff068b82 */ /* 0x000e220000000a00 */
[-C--:B------:R-:W-:Y:S02]  /*03d0*/  @!P0 IMAD R19, R11, R2.reuse, R22 ;  /* 0x000000020b138224 */ /* 0x080fe400078e0216 */
[----:B------:R-:W-:-:S05]  /*03e0*/  @!P1 IMAD R21, R21, R2, R10 ;  /* 0x0000000215159224 */ /* 0x000fca00078e020a */
[----:B------:R-:W1:Y:S01]  /*03f0*/  @!P1 LDC.64 R4, c[0x0][0x388] ;  /* 0x0000e200ff049b82 */ /* 0x000e620000000a00 */
[----:B0-----:R-:W-:-:S04]  /*0400*/  @!P0 IMAD.WIDE R6, R19, 0x4, R6 ;  /* 0x0000000413068825 */ /* 0x001fc800078e0206 */
[----:B------:R-:W-:Y:S02]  /*0410*/  IMAD.MOV.U32 R19, RZ, RZ, RZ ;  /* 0x000000ffff137224 */ /* 0x000fe400078e00ff */
[----:B-1----:R-:W-:-:S04]  /*0420*/  @!P1 IMAD.WIDE R4, R21, 0x4, R4 ;  /* 0x0000000415049825 */ /* 0x002fc800078e0204 */
[----:B------:R-:W2:Y:S04]  /*0430*/  @!P0 LDG.E R19, desc[UR6][R6.64] ;  /* 0x0000000606138981 */ /* 0x000ea8000c1e1900 */
[----:B------:R-:W3:Y:S01]  /*0440*/  @!P1 LDG.E R23, desc[UR6][R4.64] ;  /* 0x0000000604179981 */ /* 0x000ee2000c1e1900 */
[----:B------:R-:W-:Y:S01]  /*0450*/  IMAD.IADD R21, R13, 0x1, R8 ;  /* 0x000000010d157824 */ /* 0x000fe200078e0208 */
[----:B------:R-:W-:Y:S01]  /*0460*/  ISETP.GE.AND P1, PT, R3, 0x1, PT ;  /* 0x000000010300780c */ /* 0x000fe20003f26270 */
[----:B------:R-:W-:-:S03]  /*0470*/  UIADD3 UR4, UPT, UPT, UR4, 0x1, URZ ;  /* 0x0000000104047890 */ /* 0x000fc6000fffe0ff */
[C---:B------:R-:W-:Y:S02]  /*0480*/  LEA R22, R21.reuse, UR5, 0x2 ;  /* 0x0000000515167c11 */ /* 0x040fe4000f8e10ff */
[----:B------:R-:W-:Y:S02]  /*0490*/  LEA R24, R21, R16, 0x2 ;  /* 0x0000001015187211 */ /* 0x000fe400078e10ff */
[----:B------:R-:W-:Y:S01]  /*04a0*/  ISETP.NE.AND P0, PT, R9, UR4, PT ;  /* 0x0000000409007c0c */ /* 0x000fe2000bf05270 */
[----:B--2---:R0:W-:Y:S04]  /*04b0*/  STS [R22], R19 ;  /* 0x0000001316007388 */ /* 0x0041e80000000800 */
[----:B---3--:R0:W-:Y:S01]  /*04c0*/  STS [R24], R23 ;  /* 0x0000001718007388 */ /* 0x0081e20000000800 */
[----:B------:R-:W-:Y:S06]  /*04d0*/  BAR.SYNC.DEFER_BLOCKING 0x0 ;  /* 0x0000000000007b1d */ /* 0x000fec0000010000 */
[----:B------:R-:W-:Y:S05]  /*04e0*/  @!P1 BRA `(.L_x_1) ;  /* 0x0000000400789947 */ /* 0x000fea0003800000 */
[----:B------:R-:W-:Y:S01]  /*04f0*/  ISETP.GE.U32.AND P1, PT, R3, 0x8, PT ;  /* 0x000000080300780c */ /* 0x000fe20003f26070 */
[----:B------:R-:W-:-:S12]  /*0500*/  IMAD.MOV.U32 R4, RZ, RZ, RZ ;  /* 0x000000ffff047224 */ /* 0x000fd800078e00ff */
[----:B------:R-:W-:Y:S05]  /*0510*/  @!P1 BRA `(.L_x_2) ;  /* 0x0000000000a49947 */ /* 0x000fea0003800000 */
[----:B------:R-:W-:Y:S01]  /*0520*/  LEA R6, R13, UR5, 0x2 ;  /* 0x000000050d067c11 */ /* 0x000fe2000f8e10ff */
[----:B------:R-:W-:Y:S01]  /*0530*/  IMAD.MOV.U32 R5, RZ, RZ, R15 ;  /* 0x000000ffff057224 */ /* 0x000fe200078e000f */
[----:B------:R-:W-:Y:S02]  /*0540*/  MOV R4, R17 ;  /* 0x0000001100047202 */ /* 0x000fe40000000f00 */
[----:B------:R-:W-:-:S07]  /*0550*/  IADD3 R6, PT, PT, R6, 0x10, RZ ;  /* 0x0000001006067810 */ /* 0x000fce0007ffe0ff */
.L_x_3:
[----:B------:R-:W-:Y:S01]  /*0560*/  LDS R21, [R6+-0x10] ;  /* 0xfffff00006157984 */ /* 0x000fe20000000800 */
[----:B------:R-:W-:Y:S01]  /*0570*/  IMAD R26, R3, 0x4, R4 ;  /* 0x00000004031a7824 */ /* 0x000fe200078e0204 */
[----:B------:R-:W-:Y:S02]  /*0580*/  IADD3 R5, PT, PT, R5, 0x8, RZ ;  /* 0x0000000805057810 */ /* 0x000fe40007ffe0ff */
[----:B0-----:R0:W1:Y:S02]  /*0590*/  LDS R23, [R4] ;  /* 0x0000000004177984 */ /* 0x0010640000000800 */
[----:B------:R-:W-:Y:S02]  /*05a0*/  LEA R28, R3, R26, 0x2 ;  /* 0x0000001a031c7211 */ /* 0x000fe400078e10ff */
[----:B------:R-:W-:Y:S01]  /*05b0*/  LDS R7, [R6+-0xc] ;  /* 0xfffff40006077984 */ /* 0x000fe20000000800 */
[----:B------:R-:W-:Y:S02]  /*05c0*/  ISETP.NE.AND P1, PT, R5, RZ, PT ;  /* 0x000000ff0500720c */ /* 0x000fe40003f25270 */
[C---:B------:R-:W-:Y:S01]  /*05d0*/  IMAD R25, R3.reuse, 0x4, R28 ;  /* 0x0000000403197824 */ /* 0x040fe200078e021c */
[----:B------:R-:W2:Y:S01]  /*05e0*/  LDS R26, [R26] ;  /* 0x000000001a1a7984 */ /* 0x000ea20000000800 */
[----:B0-----:R-:W-:-:S03]  /*05f0*/  IMAD R4, R3, 0x20, R4 ;  /* 0x0000002003047824 */ /* 0x001fc600078e0204 */
[----:B------:R0:W-:Y:S04]  /*0600*/  LDS R19, [R28] ;  /* 0x000000001c137984 */ /* 0x0001e80000000800 */
[----:B------:R-:W3:Y:S01]  /*0610*/  LDS R22, [R6+-0x8] ;  /* 0xfffff80006167984 */ /* 0x000ee20000000800 */
[----:B-1----:R-:W-:Y:S01]  /*0620*/  FFMA R24, R21, R23, R18 ;  /* 0x0000001715187223 */ /* 0x002fe20000000012 */
[C---:B------:R-:W-:Y:S02]  /*0630*/  LEA R23, R3.reuse, R25, 0x2 ;  /* 0x0000001903177211 */ /* 0x040fe400078e10ff */
[----:B------:R-:W-:Y:S04]  /*0640*/  LDS R18, [R6+-0x4] ;  /* 0xfffffc0006127984 */ /* 0x000fe80000000800 */
[----:B------:R-:W1:Y:S01]  /*0650*/  LDS R21, [R25] ;  /* 0x0000000019157984 */ /* 0x000e620000000800 */
[----:B------:R-:W-:-:S02]  /*0660*/  IMAD R27, R3, 0x4, R23 ;  /* 0x00000004031b7824 */ /* 0x000fc400078e0217 */
[----:B--2---:R-:W-:Y:S02]  /*0670*/  FFMA R7, R7, R26, R24 ;  /* 0x0000001a07077223 */ /* 0x004fe40000000018 */
[----:B------:R-:W-:Y:S01]  /*0680*/  LDS R26, [R6+0x8] ;  /* 0x00000800061a7984 */ /* 0x000fe20000000800 */
[----:B0-----:R-:W-:-:S03]  /*0690*/  LEA R28, R3, R27, 0x2 ;  /* 0x0000001b031c7211 */ /* 0x001fc600078e10ff */
[----:B------:R-:W-:Y:S01]  /*06a0*/  LDS R27, [R27] ;  /* 0x000000001b1b7984 */ /* 0x000fe20000000800 */
[----:B---3--:R-:W-:-:S03]  /*06b0*/  FFMA R19, R22, R19, R7 ;  /* 0x0000001316137223 */ /* 0x008fc60000000007 */
[----:B------:R-:W-:Y:S04]  /*06c0*/  LDS R7, [R6] ;  /* 0x0000000006077984 */ /* 0x000fe80000000800 */
[----:B------:R-:W0:Y:S01]  /*06d0*/  LDS R22, [R23] ;  /* 0x0000000017167984 */ /* 0x000e220000000800 */
[----:B-1----:R-:W-:Y:S01]  /*06e0*/  FFMA R24, R18, R21, R19 ;  /* 0x0000001512187223 */ /* 0x002fe20000000013 */
[----:B------:R-:W-:Y:S02]  /*06f0*/  IMAD R21, R3, 0x4, R28 ;  /* 0x0000000403157824 */ /* 0x000fe400078e021c */
[----:B------:R-:W1:Y:S04]  /*0700*/  LDS R18, [R6+0x4] ;  /* 0x0000040006127984 */ /* 0x000e680000000800 */
[----:B------:R-:W2:Y:S04]  /*0710*/  LDS R28, [R28] ;  /* 0x000000001c1c7984 */ /* 0x000ea80000000800 */
[----:B------:R-:W-:Y:S04]  /*0720*/  LDS R21, [R21] ;  /* 0x0000000015157984 */ /* 0x000fe80000000800 */
[----:B------:R3:W4:Y:S01]  /*0730*/  LDS R19, [R6+0xc] ;  /* 0x00000c0006137984 */ /* 0x0007220000000800 */
[----:B0-----:R-:W-:Y:S01]  /*0740*/  FFMA R7, R7, R22, R24 ;  /* 0x0000001607077223 */ /* 0x001fe20000000018 */
[----:B---3--:R-:W-:-:S03]  /*0750*/  IADD3 R6, PT, PT, R6, 0x20, RZ ;  /* 0x0000002006067810 */ /* 0x008fc60007ffe0ff */
[----:B-1----:R-:W-:-:S04]  /*0760*/  FFMA R7, R18, R27, R7 ;  /* 0x0000001b12077223 */ /* 0x002fc80000000007 */
[----:B--2---:R-:W-:-:S04]  /*0770*/  FFMA R7, R26, R28, R7 ;  /* 0x0000001c1a077223 */ /* 0x004fc80000000007 */
[----:B----4-:R-:W-:Y:S01]  /*0780*/  FFMA R18, R19, R21, R7 ;  /* 0x0000001513127223 */ /* 0x010fe20000000007 */
[----:B------:R-:W-:Y:S06]  /*0790*/  @P1 BRA `(.L_x_3) ;  /* 0xfffffffc00701947 */ /* 0x000fec000383ffff */
[----:B------:R-:W-:-:S07]  /*07a0*/  IMAD.MOV.U32 R4, RZ, RZ, R12 ;  /* 0x000000ffff047224 */ /* 0x000fce00078e000c */
.L_x_2:
[----:B------:R-:W-:-:S13]  /*07b0*/  ISETP.NE.AND P1, PT, R20, RZ, PT ;  /* 0x000000ff1400720c */ /* 0x000fda0003f25270 */
[----:B------:R-:W-:Y:S05]  /*07c0*/  @!P1 BRA `(.L_x_1) ;  /* 0x0000000000c09947 */ /* 0x000fea0003800000 */
[----:B------:R-:W-:Y:S02]  /*07d0*/  IADD3 R5, PT, PT, R20, -0x1, RZ ;  /* 0xffffffff14057810 */ /* 0x000fe40007ffe0ff */
[----:B------:R-:W-:Y:S02]  /*07e0*/  ISETP.NE.AND P2, PT, R14, RZ, PT ;  /* 0x000000ff0e00720c */ /* 0x000fe40003f45270 */
[----:B------:R-:W-:-:S13]  /*07f0*/  ISETP.GE.U32.AND P1, PT, R5, 0x3, PT ;  /* 0x000000030500780c */ /* 0x000fda0003f26070 */
[----:B------:R-:W-:Y:S05]  /*0800*/  @!P1 BRA `(.L_x_4) ;  /* 0x0000000000509947 */ /* 0x000fea0003800000 */
[C---:B------:R-:W-:Y:S02]  /*0810*/  IMAD R7, R4.reuse, R3, R8 ;  /* 0x0000000304077224 */ /* 0x040fe400078e0208 */
[----:B------:R-:W-:Y:S01]  /*0820*/  IMAD.IADD R5, R13, 0x1, R4 ;  /* 0x000000010d057824 */ /* 0x000fe200078e0204 */
[----:B------:R-:W-:Y:S02]  /*0830*/  IADD3 R4, PT, PT, R4, 0x4, RZ ;  /* 0x0000000404047810 */ /* 0x000fe40007ffe0ff */
[----:B------:R-:W-:Y:S02]  /*0840*/  LEA R6, R7, R16, 0x2 ;  /* 0x0000001007067211 */ /* 0x000fe400078e10ff */
[----:B------:R-:W-:-:S03]  /*0850*/  LEA R5, R5, UR5, 0x2 ;  /* 0x0000000505057c11 */ /* 0x000fc6000f8e10ff */
[C---:B0-----:R-:W-:Y:S01]  /*0860*/  IMAD R24, R3.reuse, 0x4, R6 ;  /* 0x0000000403187824 */ /* 0x041fe200078e0206 */
[----:B------:R-:W-:Y:S04]  /*0870*/  LDS R19, [R6] ;  /* 0x0000000006137984 */ /* 0x000fe80000000800 */
[----:B------:R-:W0:Y:S01]  /*0880*/  LDS R7, [R5] ;  /* 0x0000000005077984 */ /* 0x000e220000000800 */
[----:B------:R-:W-:-:S03]  /*0890*/  LEA R28, R3, R24, 0x2 ;  /* 0x00000018031c7211 */ /* 0x000fc600078e10ff */
[----:B------:R-:W-:Y:S02]  /*08a0*/  LDS R22, [R5+0x4] ;  /* 0x0000040005167984 */ /* 0x000fe40000000800 */
[----:B------:R-:W-:Y:S02]  /*08b0*/  IMAD R23, R3, 0x4, R28 ;  /* 0x0000000403177824 */ /* 0x000fe400078e021c */
[----:B------:R-:W1:Y:S04]  /*08c0*/  LDS R24, [R24] ;  /* 0x0000000018187984 */ /* 0x000e680000000800 */
[----:B------:R-:W-:Y:S04]  /*08d0*/  LDS R26, [R5+0x8] ;  /* 0x00000800051a7984 */ /* 0x000fe80000000800 */
[----:B------:R-:W2:Y:S04]  /*08e0*/  LDS R28, [R28] ;  /* 0x000000001c1c7984 */ /* 0x000ea80000000800 */
[----:B------:R-:W-:Y:S04]  /*08f0*/  LDS R21, [R5+0xc] ;  /* 0x00000c0005157984 */ /* 0x000fe80000000800 */
[----:B------:R-:W3:Y:S01]  /*0900*/  LDS R23, [R23] ;  /* 0x0000000017177984 */ /* 0x000ee20000000800 */
[----:B0-----:R-:W-:-:S04]  /*0910*/  FFMA R7, R7, R19, R18 ;  /* 0x0000001307077223 */ /* 0x001fc80000000012 */
[----:B-1----:R-:W-:-:S04]  /*0920*/  FFMA R7, R22, R24, R7 ;  /* 0x0000001816077223 */ /* 0x002fc80000000007 */
[----:B--2---:R-:W-:-:S04]  /*0930*/  FFMA R7, R26, R28, R7 ;  /* 0x0000001c1a077223 */ /* 0x004fc80000000007 */
[----:B---3--:R-:W-:-:S07]  /*0940*/  FFMA R18, R21, R23, R7 ;  /* 0x0000001715127223 */ /* 0x008fce0000000007 */
.L_x_4:
[----:B------:R-:W-:Y:S05]  /*0950*/  @!P2 BRA `(.L_x_1) ;  /* 0x00000000005ca947 */ /* 0x000fea0003800000 */
[----:B------:R-:W-:Y:S02]  /*0960*/  ISETP.NE.AND P1, PT, R14, 0x1, PT ;  /* 0x000000010e00780c */ /* 0x000fe40003f25270 */
[----:B------:R-:W-:-:S11]  /*0970*/  LOP3.LUT P2, RZ, R3, 0x1, RZ, 0xc0, !PT ;  /* 0x0000000103ff7812 */ /* 0x000fd6000784c0ff */
[----:B------:R-:W-:Y:S05]  /*0980*/  @!P1 BRA `(.L_x_5) ;  /* 0x0000000000309947 */ /* 0x000fea0003800000 */
[C---:B------:R-:W-:Y:S02]  /*0990*/  IMAD R7, R4.reuse, R3, R8 ;  /* 0x0000000304077224 */ /* 0x040fe400078e0208 */
[----:B------:R-:W-:Y:S02]  /*09a0*/  IMAD.IADD R5, R13, 0x1, R4 ;  /* 0x000000010d057824 */ /* 0x000fe400078e0204 */
[----:B------:R-:W-:Y:S01]  /*09b0*/  VIADD R4, R4, 0x2 ;  /* 0x0000000204047836 */ /* 0x000fe20000000000 */
[----:B------:R-:W-:Y:S02]  /*09c0*/  LEA R6, R7, R16, 0x2 ;  /* 0x0000001007067211 */ /* 0x000fe400078e10ff */
[----:B------:R-:W-:Y:S02]  /*09d0*/  LEA R5, R5, UR5, 0x2 ;  /* 0x0000000505057c11 */ /* 0x000fe4000f8e10ff */
[----:B------:R-:W-:Y:S01]  /*09e0*/  LEA R21, R3, R6, 0x2 ;  /* 0x0000000603157211 */ /* 0x000fe200078e10ff */
[----:B0-----:R-:W-:Y:S04]  /*09f0*/  LDS R19, [R6] ;  /* 0x0000000006137984 */ /* 0x001fe80000000800 */
[----:B------:R-:W0:Y:S04]  /*0a00*/  LDS R7, [R5] ;  /* 0x0000000005077984 */ /* 0x000e280000000800 */
[----:B------:R-:W-:Y:S04]  /*0a10*/  LDS R22, [R5+0x4] ;  /* 0x0000040005167984 */ /* 0x000fe80000000800 */
[----:B------:R-:W1:Y:S01]  /*0a20*/  LDS R21, [R21] ;  /* 0x0000000015157984 */ /* 0x000e620000000800 */
[----:B0-----:R-:W-:-:S04]  /*0a30*/  FFMA R7, R7, R19, R18 ;  /* 0x0000001307077223 */ /* 0x001fc80000000012 */
[----:B-1----:R-:W-:-:S07]  /*0a40*/  FFMA R18, R22, R21, R7 ;  /* 0x0000001516127223 */ /* 0x002fce0000000007 */
.L_x_5:
[----:B------:R-:W-:Y:S05]  /*0a50*/  @!P2 BRA `(.L_x_1) ;  /* 0x00000000001ca947 */ /* 0x000fea0003800000 */
[----:B------:R-:W-:Y:S01]  /*0a60*/  IMAD R5, R4, R3, R8 ;  /* 0x0000000304057224 */ /* 0x000fe200078e0208 */
[----:B------:R-:W-:-:S04]  /*0a70*/  IADD3 R3, PT, PT, R13, R4, RZ ;  /* 0x000000040d037210 */ /* 0x000fc80007ffe0ff */
[----:B------:R-:W-:Y:S02]  /*0a80*/  LEA R3, R3, UR5, 0x2 ;  /* 0x0000000503037c11 */ /* 0x000fe4000f8e10ff */
[----:B------:R-:W-:-:S04]  /*0a90*/  LEA R5, R5, R16, 0x2 ;  /* 0x0000001005057211 */ /* 0x000fc800078e10ff */
[----:B------:R-:W-:Y:S04]  /*0aa0*/  LDS R3, [R3] ;  /* 0x0000000003037984 */ /* 0x000fe80000000800 */
[----:B------:R-:W1:Y:S02]  /*0ab0*/  LDS R5, [R5] ;  /* 0x0000000005057984 */ /* 0x000e640000000800 */
[----:B-1----:R-:W-:-:S07]  /*0ac0*/  FFMA R18, R3, R5, R18 ;  /* 0x0000000503127223 */ /* 0x002fce0000000012 */
.L_x_1:
[----:B------:R-:W-:Y:S06]  /*0ad0*/  BAR.SYNC.DEFER_BLOCKING 0x0 ;  /* 0x0000000000007b1d */ /* 0x000fec0000010000 */
[----:B------:R-:W-:Y:S05]  /*0ae0*/  @P0 BRA `(.L_x_6) ;  /* 0xfffffff800140947 */ /* 0x000fea000383ffff */
.L_x_0:
[----:B------:R-:W-:-:S04]  /*0af0*/  VIMNMX R3, PT, PT, R11, R10, !PT ;  /* 0x0000000a0b037248 */ /* 0x000fc80007fe0100 */
[----:B------:R-:W-:-:S13]  /*0b00*/  ISETP.GE.AND P0, PT, R3, R2, PT ;  /* 0x000000020300720c */ /* 0x000fda0003f06270 */
[----:B------:R-:W-:Y:S05]  /*0b10*/  @P0 EXIT ;  /* 0x000000000000094d */ /* 0x000fea0003800000 */
[----:B------:R-:W1:Y:S01]  /*0b20*/  LDC.64 R4, c[0x0][0x390] ;  /* 0x0000e400ff047b82 */ /* 0x000e620000000a00 */
[----:B------:R-:W-:-:S04]  /*0b30*/  IMAD R3, R11, R2, R10 ;  /* 0x000000020b037224 */ /* 0x000fc800078e020a */
[----:B-1----:R-:W-:-:S05]  /*0b40*/  IMAD.WIDE R2, R3, 0x4, R4 ;  /* 0x0000000403027825 */ /* 0x002fca00078e0204 */
[----:B------:R-:W-:Y:S01]  /*0b50*/  STG.E desc[UR6][R2.64], R18 ;  /* 0x0000001202007986 */ /* 0x000fe2000c101906 */
[----:B------:R-:W-:Y:S05]  /*0b60*/  EXIT ;  /* 0x000000000000794d */ /* 0x000fea0003800000 */
.L_x_7:
[----:B------:R-:W-:-:S00]  /*0b70*/  BRA `(.L_x_7) ;  /* 0xfffffffc00fc7947 */ /* 0x000fc0000383ffff */
[----:B------:R-:W-:-:S00]  /*0b80*/  NOP ;  /* 0x0000000000007918 */ /* 0x000fc00000000000 */
[----:B------:R-:W-:-:S00]  /*0b90*/  NOP ;  /* 0x0000000000007918 */ /* 0x000fc00000000000 */
[----:B------:R-:W-:-:S00]  /*0ba0*/  NOP ;  /* 0x0000000000007918 */ /* 0x000fc00000000000 */
[----:B------:R-:W-:-:S00]  /*0bb0*/  NOP ;  /* 0x0000000000007918 */ /* 0x000fc00000000000 */
[----:B------:R-:W-:-:S00]  /*0bc0*/  NOP ;  /* 0x0000000000007918 */ /* 0x000fc00000000000 */
[----:B------:R-:W-:-:S00]  /*0bd0*/  NOP ;  /* 0x0000000000007918 */ /* 0x000fc00000000000 */
[----:B------:R-:W-:-:S00]  /*0be0*/  NOP ;  /* 0x0000000000007918 */ /* 0x000fc00000000000 */
[----:B------:R-:W-:-:S00]  /*0bf0*/  NOP ;  /* 0x0000000000007918 */ /* 0x000fc00000000000 */
.L_x_8:


//--------------------- .nv.shared._Z17tiledMatMulKernelPKfS0_Pfii --------------------------
	.section	.nv.shared._Z17tiledMatMulKernelPKfS0_Pfii,"aw",@nobits
	.sectionflags	@""
	.align	16
	.zero		1024


//--------------------- .nv.shared.reserved.0     --------------------------
	.section	.nv.shared.reserved.0,"aw",@nobits
	.weak		__nv_reservedSMEM_offset_0_alias
	.size		__nv_reservedSMEM_offset_0_alias, 0, 64
	.other		__nv_reservedSMEM_offset_0_alias,@"STO_CUDA_RESERVED_SHARED STV_DEFAULT"
__nv_reservedSMEM_offset_0_alias:
	.zero		0
	.zero		64


//--------------------- .nv.constant0._Z17tiledMatMulKernelPKfS0_Pfii --------------------------
	.section	.nv.constant0._Z17tiledMatMulKernelPKfS0_Pfii,"a",@progbits
	.sectionflags	@""
	.align	4
.nv.constant0._Z17tiledMatMulKernelPKfS0_Pfii:
	.zero		928


//--------------------- SYMBOLS --------------------------

	.type		.nv.reservedSmem.offset0,@object
	.size		.nv.reservedSmem.offset0,0x4
	.type		.nv.reservedSmem.cap,@object
	.size		.nv.reservedSmem.cap,0x4
